	.headerflags	@"EF_CUDA_TEXMODE_UNIFIED EF_CUDA_64BIT_ADDRESS EF_CUDA_ACCELERATORS EF_CUDA_SM90 EF_CUDA_VIRTUAL_SM(EF_CUDA_SM90)"
	.elftype	@"ET_EXEC"


//--------------------- .nv.info                  --------------------------
	.section	.nv.info,"",@"SHT_CUDA_INFO"
	.align	4


	//----- nvinfo : EIATTR_REGCOUNT
	.align		4
        /*0000*/ 	.byte	0x04, 0x2f
        /*0002*/ 	.short	(.L_3 - .L_2)
	.align		4
.L_2:
        /*0004*/ 	.word	index@(triton_poi_fused__native_batch_norm_legit_no_training_relu_8)
        /*0008*/ 	.word	0x00000010


	//----- nvinfo : EIATTR_MIN_STACK_SIZE
	.align		4
.L_3:
        /*000c*/ 	.byte	0x04, 0x12
        /*000e*/ 	.short	(.L_5 - .L_4)
	.align		4
.L_4:
        /*0010*/ 	.word	index@(triton_poi_fused__native_batch_norm_legit_no_training_relu_8)
        /*0014*/ 	.word	0x00000000


	//----- nvinfo : EIATTR_FRAME_SIZE
	.align		4
.L_5:
        /*0018*/ 	.byte	0x04, 0x11
        /*001a*/ 	.short	(.L_7 - .L_6)
	.align		4
.L_6:
        /*001c*/ 	.word	index@(triton_poi_fused__native_batch_norm_legit_no_training_relu_8)
        /*0020*/ 	.word	0x00000000


	//----- nvinfo : EIATTR_MIN_STACK_SIZE
	.align		4
.L_7:
        /*0024*/ 	.byte	0x04, 0x12
        /*0026*/ 	.short	(.L_9 - .L_8)
	.align		4
.L_8:
        /*0028*/ 	.word	index@(triton_poi_fused__native_batch_norm_legit_no_training_relu_8)
        /*002c*/ 	.word	0x00000000
.L_9:


//--------------------- .nv.info.triton_poi_fused__native_batch_norm_legit_no_training_relu_8 --------------------------
	.section	.nv.info.triton_poi_fused__native_batch_norm_legit_no_training_relu_8,"",@"SHT_CUDA_INFO"
	.sectionflags	@""
	.align	4


	//----- nvinfo : EIATTR_CUDA_API_VERSION
	.align		4
        /*0000*/ 	.byte	0x04, 0x37
        /*0002*/ 	.short	(.L_11 - .L_10)
.L_10:
        /*0004*/ 	.word	0x0000007c


	//----- nvinfo : EIATTR_KPARAM_INFO
	.align		4
.L_11:
        /*0008*/ 	.byte	0x04, 0x17
        /*000a*/ 	.short	(.L_13 - .L_12)
.L_12:
        /*000c*/ 	.word	0x00000000
        /*0010*/ 	.short	0x0006
        /*0012*/ 	.short	0x0030
        /*0014*/ 	.byte	0x00, 0xf0, 0x11, 0x00


	//----- nvinfo : EIATTR_KPARAM_INFO
	.align		4
.L_13:
        /*0018*/ 	.byte	0x04, 0x17
        /*001a*/ 	.short	(.L_15 - .L_14)
.L_14:
        /*001c*/ 	.word	0x00000000
        /*0020*/ 	.short	0x0005
        /*0022*/ 	.short	0x0028
        /*0024*/ 	.byte	0x00, 0xf4, 0x21, 0x00


	//----- nvinfo : EIATTR_KPARAM_INFO
	.align		4
.L_15:
        /*0028*/ 	.byte	0x04, 0x17
        /*002a*/ 	.short	(.L_17 - .L_16)
.L_16:
        /*002c*/ 	.word	0x00000000
        /*0030*/ 	.short	0x0004
        /*0032*/ 	.short	0x0020
        /*0034*/ 	.byte	0x00, 0xf4, 0x21, 0x00


	//----- nvinfo : EIATTR_KPARAM_INFO
	.align		4
.L_17:
        /*0038*/ 	.byte	0x04, 0x17
        /*003a*/ 	.short	(.L_19 - .L_18)
.L_18:
        /*003c*/ 	.word	0x00000000
        /*0040*/ 	.short	0x0003
        /*0042*/ 	.short	0x0018
        /*0044*/ 	.byte	0x00, 0xf4, 0x21, 0x00


	//----- nvinfo : EIATTR_KPARAM_INFO
	.align		4
.L_19:
        /*0048*/ 	.byte	0x04, 0x17
        /*004a*/ 	.short	(.L_21 - .L_20)
.L_20:
        /*004c*/ 	.word	0x00000000
        /*0050*/ 	.short	0x0002
        /*0052*/ 	.short	0x0010
        /*0054*/ 	.byte	0x00, 0xf4, 0x21, 0x00


	//----- nvinfo : EIATTR_KPARAM_INFO
	.align		4
.L_21:
        /*0058*/ 	.byte	0x04, 0x17
        /*005a*/ 	.short	(.L_23 - .L_22)
.L_22:
        /*005c*/ 	.word	0x00000000
        /*0060*/ 	.short	0x0001
        /*0062*/ 	.short	0x0008
        /*0064*/ 	.byte	0x00, 0xf4, 0x21, 0x00


	//----- nvinfo : EIATTR_KPARAM_INFO
	.align		4
.L_23:
        /*0068*/ 	.byte	0x04, 0x17
        /*006a*/ 	.short	(.L_25 - .L_24)
.L_24:
        /*006c*/ 	.word	0x00000000
        /*0070*/ 	.short	0x0000
        /*0072*/ 	.short	0x0000
        /*0074*/ 	.byte	0x00, 0xf4, 0x21, 0x00


	//----- nvinfo : EIATTR_SPARSE_MMA_MASK
	.align		4
.L_25:
        /*0078*/ 	.byte	0x03, 0x50
        /*007a*/ 	.short	0x0000


	//----- nvinfo : EIATTR_MAXREG_COUNT
	.align		4
        /*007c*/ 	.byte	0x03, 0x1b
        /*007e*/ 	.short	0x00ff


	//----- nvinfo : EIATTR_EXIT_INSTR_OFFSETS
	.align		4
        /*0080*/ 	.byte	0x04, 0x1c
        /*0082*/ 	.short	(.L_27 - .L_26)


	//   ....[0]....
.L_26:
        /*0084*/ 	.word	0x000002d0


	//----- nvinfo : EIATTR_REQNTID
	.align		4
.L_27:
        /*0088*/ 	.byte	0x04, 0x10
        /*008a*/ 	.short	(.L_29 - .L_28)
.L_28:
        /*008c*/ 	.word	0x00000080
        /*0090*/ 	.word	0x00000001
        /*0094*/ 	.word	0x00000001


	//----- nvinfo : EIATTR_CBANK_PARAM_SIZE
	.align		4
.L_29:
        /*0098*/ 	.byte	0x03, 0x19
        /*009a*/ 	.short	0x0034


	//----- nvinfo : EIATTR_PARAM_CBANK
	.align		4
        /*009c*/ 	.byte	0x04, 0x0a
        /*009e*/ 	.short	(.L_31 - .L_30)
	.align		4
.L_30:
        /*00a0*/ 	.word	index@(.nv.constant0.triton_poi_fused__native_batch_norm_legit_no_training_relu_8)
        /*00a4*/ 	.short	0x0210
        /*00a6*/ 	.short	0x0034


	//----- nvinfo : EIATTR_SW_WAR
	.align		4
.L_31:
        /*00a8*/ 	.byte	0x04, 0x36
        /*00aa*/ 	.short	(.L_33 - .L_32)
.L_32:
        /*00ac*/ 	.word	0x00000008
.L_33:


//--------------------- .nv.callgraph             --------------------------
	.section	.nv.callgraph,"",@"SHT_CUDA_CALLGRAPH"
	.align	4
	.sectionentsize	8
	.align		4
        /*0000*/ 	.word	0x00000000
	.align		4
        /*0004*/ 	.word	0xffffffff
	.align		4
        /*0008*/ 	.word	0x00000000
	.align		4
        /*000c*/ 	.word	0xfffffffe
	.align		4
        /*0010*/ 	.word	0x00000000
	.align		4
        /*0014*/ 	.word	0xfffffffd
	.align		4
        /*0018*/ 	.word	0x00000000
	.align		4
        /*001c*/ 	.word	0xfffffffc


//--------------------- .nv.constant4             --------------------------
	.section	.nv.constant4,"a",@progbits
	.align	8
	.align		8
.nv.constant4:
        /*0000*/ 	.dword	_$_str
	.align		8
        /*0008*/ 	.dword	_$_str_$_2


//--------------------- .text.triton_poi_fused__native_batch_norm_legit_no_training_relu_8 --------------------------
	.section	.text.triton_poi_fused__native_batch_norm_legit_no_training_relu_8,"ax",@progbits
	.align	128
        .global         triton_poi_fused__native_batch_norm_legit_no_training_relu_8
        .type           triton_poi_fused__native_batch_norm_legit_no_training_relu_8,@function
        .size           triton_poi_fused__native_batch_norm_legit_no_training_relu_8,(.L_x_1 - triton_poi_fused__native_batch_norm_legit_no_training_relu_8)
        .other          triton_poi_fused__native_batch_norm_legit_no_training_relu_8,@"STO_CUDA_ENTRY STV_DEFAULT"
triton_poi_fused__native_batch_norm_legit_no_training_relu_8:
.text.triton_poi_fused__native_batch_norm_legit_no_training_relu_8:
[----:B------:R-:W-:Y:S01]  /*0000*/  LDC R1, c[0x0][0x28] ;  /* 0x00000a00ff017b82 */ /* 0x000fe20000000800 */
[----:B------:R-:W1:Y:S07]  /*0010*/  S2R R0, SR_TID.X ;  /* 0x0000000000007919 */ /* 0x000e6e0000002100 */
[----:B------:R-:W2:Y:S01]  /*0020*/  LDC.64 R6, c[0x0][0x220] ;  /* 0x00008800ff067b82 */ /* 0x000ea20000000a00 */
[----:B------:R-:W-:Y:S01]  /*0030*/  ULDC.64 UR4, c[0x0][0x208] ;  /* 0x0000820000047ab9 */ /* 0x000fe20000000a00 */
[----:B------:R-:W3:Y:S06]  /*0040*/  S2R R3, SR_CTAID.X ;  /* 0x0000000000037919 */ /* 0x000eec0000002500 */
[----:B------:R-:W4:Y:S08]  /*0050*/  LDC.64 R4, c[0x0][0x218] ;  /* 0x00008600ff047b82 */ /* 0x000f300000000a00 */
[----:B------:R-:W5:Y:S08]  /*0060*/  LDC.64 R8, c[0x0][0x228] ;  /* 0x00008a00ff087b82 */ /* 0x000f700000000a00 */
[----:B------:R-:W5:Y:S01]  /*0070*/  LDC.64 R10, c[0x0][0x230] ;  /* 0x00008c00ff0a7b82 */ /* 0x000f620000000a00 */
[----:B-1----:R-:W-:-:S02]  /*0080*/  LOP3.LUT R0, R0, 0x7f, RZ, 0xc0, !PT ;  /* 0x0000007f00007812 */ /* 0x002fc400078ec0ff */
[----:B---3--:R-:W-:Y:S02]  /*0090*/  SHF.R.S32.HI R2, RZ, 0x18, R3 ;  /* 0x00000018ff027819 */ /* 0x008fe40000011403 */
[----:B------:R-:W-:Y:S02]  /*00a0*/  LEA R0, R3, R0, 0x7 ;  /* 0x0000000003007211 */ /* 0x000fe400078e38ff */
[----:B------:R-:W-:-:S04]  /*00b0*/  SGXT R3, R2, 0x1 ;  /* 0x000000010203781a */ /* 0x000fc80000000200 */
[----:B------:R-:W-:-:S04]  /*00c0*/  LEA.HI R3, R3, R0, RZ, 0x8 ;  /* 0x0000000003037211 */ /* 0x000fc800078f40ff */
[----:B------:R-:W-:-:S04]  /*00d0*/  LOP3.LUT R3, R3, 0xffffff00, RZ, 0xc0, !PT ;  /* 0xffffff0003037812 */ /* 0x000fc800078ec0ff */
[----:B------:R-:W-:Y:S02]  /*00e0*/  IADD3 R13, R0, -R3, RZ ;  /* 0x80000003000d7210 */ /* 0x000fe40007ffe0ff */
[----:B------:R-:W1:Y:S03]  /*00f0*/  LDC.64 R2, c[0x0][0x210] ;  /* 0x00008400ff027b82 */ /* 0x000e660000000a00 */
[----:B--2---:R-:W-:-:S06]  /*0100*/  IMAD.WIDE R6, R13, 0x4, R6 ;  /* 0x000000040d067825 */ /* 0x004fcc00078e0206 */
[----:B------:R-:W2:Y:S01]  /*0110*/  LDG.E.EL R6, desc[UR4][R6.64] ;  /* 0x0000000406067981 */ /* 0x000ea2000c2e1900 */
[----:B----4-:R-:W-:-:S04]  /*0120*/  IMAD.WIDE R4, R13, 0x4, R4 ;  /* 0x000000040d047825 */ /* 0x010fc800078e0204 */
[C---:B-----5:R-:W-:Y:S02]  /*0130*/  IMAD.WIDE R8, R13.reuse, 0x4, R8 ;  /* 0x000000040d087825 */ /* 0x060fe400078e0208 */
[----:B------:R3:W4:Y:S02]  /*0140*/  LDG.E.EL R5, desc[UR4][R4.64] ;  /* 0x0000000404057981 */ /* 0x000724000c2e1900 */
[----:B0-----:R-:W-:Y:S02]  /*0150*/  IMAD.WIDE R10, R13, 0x4, R10 ;  /* 0x000000040d0a7825 */ /* 0x001fe400078e020a */
[----:B------:R-:W5:Y:S02]  /*0160*/  LDG.E.EL R8, desc[UR4][R8.64] ;  /* 0x0000000408087981 */ /* 0x000f64000c2e1900 */
[C---:B-1----:R-:W-:Y:S02]  /*0170*/  IMAD.WIDE R2, R0.reuse, 0x4, R2 ;  /* 0x0000000400027825 */ /* 0x042fe400078e0202 */
[----:B------:R-:W5:Y:S04]  /*0180*/  LDG.E.EL R11, desc[UR4][R10.64] ;  /* 0x000000040a0b7981 */ /* 0x000f68000c2e1900 */
[----:B------:R0:W4:Y:S01]  /*0190*/  LDG.E R12, desc[UR4][R2.64] ;  /* 0x00000004020c7981 */ /* 0x000122000c1e1900 */
[----:B---3--:R-:W-:Y:S01]  /*01a0*/  HFMA2.MMA R4, -RZ, RZ, 1.625, 0 ;  /* 0x3e800000ff047435 */ /* 0x008fe200000001ff */
[----:B0-----:R-:W0:Y:S02]  /*01b0*/  LDC.64 R2, c[0x0][0x238] ;  /* 0x00008e00ff027b82 */ /* 0x001e240000000a00 */
[----:B0-----:R-:W-:-:S04]  /*01c0*/  IMAD.WIDE R2, R0, 0x4, R2 ;  /* 0x0000000400027825 */ /* 0x001fc800078e0202 */
[----:B--2---:R-:W-:-:S04]  /*01d0*/  FADD R6, R6, 9.9999997473787516356e-06 ;  /* 0x3727c5ac06067421 */ /* 0x004fc80000000000 */
[----:B------:R-:W0:Y:S02]  /*01e0*/  MUFU.SQRT R7, R6 ;  /* 0x0000000600077308 */ /* 0x000e240000002000 */
[C---:B0-----:R-:W-:Y:S02]  /*01f0*/  FSETP.GT.AND P0, PT, R7.reuse, 8.50705917302346158658e+37, PT ;  /* 0x7e8000000700780b */ /* 0x041fe40003f04000 */
[----:B------:R-:W-:-:S11]  /*0200*/  FSETP.GEU.AND P1, PT, R7, 1.175494350822287508e-38, PT ;  /* 0x008000000700780b */ /* 0x000fd60003f2e000 */
[----:B------:R-:W-:-:S04]  /*0210*/  @P0 FMUL R7, R7, 0.25 ;  /* 0x3e80000007070820 */ /* 0x000fc80000400000 */
[----:B------:R-:W-:-:S06]  /*0220*/  @!P1 FMUL R7, R7, 16777216 ;  /* 0x4b80000007079820 */ /* 0x000fcc0000400000 */
[----:B------:R-:W0:Y:S01]  /*0230*/  MUFU.RCP R7, R7 ;  /* 0x0000000700077308 */ /* 0x000e220000001000 */
[----:B------:R-:W-:Y:S01]  /*0240*/  FSEL R4, R4, 1, P0 ;  /* 0x3f80000004047808 */ /* 0x000fe20000000000 */
[----:B----4-:R-:W-:-:S04]  /*0250*/  FADD R5, R12, -R5 ;  /* 0x800000050c057221 */ /* 0x010fc80000000000 */
[----:B------:R-:W-:-:S04]  /*0260*/  @!P1 FMUL R4, R4, 16777216 ;  /* 0x4b80000004049820 */ /* 0x000fc80000400000 */
[----:B0-----:R-:W-:-:S04]  /*0270*/  FMUL R4, R7, R4 ;  /* 0x0000000407047220 */ /* 0x001fc80000400000 */
[----:B------:R-:W-:-:S04]  /*0280*/  FMUL R4, R5, R4 ;  /* 0x0000000405047220 */ /* 0x000fc80000400000 */
[----:B-----5:R-:W-:-:S05]  /*0290*/  FFMA R4, R8, R4, R11 ;  /* 0x0000000408047223 */ /* 0x020fca000000000b */
[----:B------:R-:W-:-:S04]  /*02a0*/  FSETP.GEU.AND P0, PT, R4, RZ, PT ;  /* 0x000000ff0400720b */ /* 0x000fc80003f0e000 */
[----:B------:R-:W-:-:S05]  /*02b0*/  FSEL R5, R4, RZ, P0 ;  /* 0x000000ff04057208 */ /* 0x000fca0000000000 */
[----:B------:R-:W-:Y:S01]  /*02c0*/  STG.E desc[UR4][R2.64], R5 ;  /* 0x0000000502007986 */ /* 0x000fe2000c101904 */
[----:B------:R-:W-:Y:S05]  /*02d0*/  EXIT ;  /* 0x000000000000794d */ /* 0x000fea0003800000 */
.L_x_0:
[----:B------:R-:W-:-:S00]  /*02e0*/  BRA `(.L_x_0) ;  /* 0xfffffffc00fc7947 */ /* 0x000fc0000383ffff */
[----:B------:R-:W-:-:S00]  /*02f0*/  NOP ;  /* 0x0000000000007918 */ /* 0x000fc00000000000 */
        /* <DEDUP_REMOVED lines=8> */
.L_x_1:


//--------------------- .nv.global.init           --------------------------
	.section	.nv.global.init,"aw",@progbits
.nv.global.init:
	.type		_$_str,@object
	.size		_$_str,(_$_str_$_2 - _$_str)
_$_str:
        /*0000*/ 	.byte	0x5f, 0x5f, 0x43, 0x55, 0x44, 0x41, 0x5f, 0x46, 0x54, 0x5a, 0x00
	.type		_$_str_$_2,@object
	.size		_$_str_$_2,(.L_1 - _$_str_$_2)
_$_str_$_2:
        /*000b*/ 	.byte	0x5f, 0x5f, 0x43, 0x55, 0x44, 0x41, 0x5f, 0x50, 0x52, 0x45, 0x43, 0x5f, 0x53, 0x51, 0x52, 0x54
        /*001b*/ 	.byte	0x00
.L_1:


//--------------------- .nv.constant0.triton_poi_fused__native_batch_norm_legit_no_training_relu_8 --------------------------
	.section	.nv.constant0.triton_poi_fused__native_batch_norm_legit_no_training_relu_8,"a",@progbits
	.sectionflags	@""
	.align	4
.nv.constant0.triton_poi_fused__native_batch_norm_legit_no_training_relu_8:
	.zero		580
